	.headerflags	@"EF_CUDA_TEXMODE_UNIFIED EF_CUDA_64BIT_ADDRESS EF_CUDA_ACCELERATORS EF_CUDA_SM90 EF_CUDA_VIRTUAL_SM(EF_CUDA_SM90)"
	.elftype	@"ET_EXEC"


//--------------------- .nv.info                  --------------------------
	.section	.nv.info,"",@"SHT_CUDA_INFO"
	.align	4


	//----- nvinfo : EIATTR_REGCOUNT
	.align		4
        /*0000*/ 	.byte	0x04, 0x2f
        /*0002*/ 	.short	(.L_2 - .L_1)
	.align		4
.L_1:
        /*0004*/ 	.word	index@(triton_poi_fused__unsafe_index_elu_29)
        /*0008*/ 	.word	0x0000001d


	//----- nvinfo : EIATTR_MIN_STACK_SIZE
	.align		4
.L_2:
        /*000c*/ 	.byte	0x04, 0x12
        /*000e*/ 	.short	(.L_4 - .L_3)
	.align		4
.L_3:
        /*0010*/ 	.word	index@(triton_poi_fused__unsafe_index_elu_29)
        /*0014*/ 	.word	0x00000000


	//----- nvinfo : EIATTR_FRAME_SIZE
	.align		4
.L_4:
        /*0018*/ 	.byte	0x04, 0x11
        /*001a*/ 	.short	(.L_6 - .L_5)
	.align		4
.L_5:
        /*001c*/ 	.word	index@(triton_poi_fused__unsafe_index_elu_29)
        /*0020*/ 	.word	0x00000000


	//----- nvinfo : EIATTR_MIN_STACK_SIZE
	.align		4
.L_6:
        /*0024*/ 	.byte	0x04, 0x12
        /*0026*/ 	.short	(.L_8 - .L_7)
	.align		4
.L_7:
        /*0028*/ 	.word	index@(triton_poi_fused__unsafe_index_elu_29)
        /*002c*/ 	.word	0x00000000
.L_8:


//--------------------- .nv.info.triton_poi_fused__unsafe_index_elu_29 --------------------------
	.section	.nv.info.triton_poi_fused__unsafe_index_elu_29,"",@"SHT_CUDA_INFO"
	.sectionflags	@""
	.align	4


	//----- nvinfo : EIATTR_CUDA_API_VERSION
	.align		4
        /*0000*/ 	.byte	0x04, 0x37
        /*0002*/ 	.short	(.L_10 - .L_9)
.L_9:
        /*0004*/ 	.word	0x0000007c


	//----- nvinfo : EIATTR_KPARAM_INFO
	.align		4
.L_10:
        /*0008*/ 	.byte	0x04, 0x17
        /*000a*/ 	.short	(.L_12 - .L_11)
.L_11:
        /*000c*/ 	.word	0x00000000
        /*0010*/ 	.short	0x0003
        /*0012*/ 	.short	0x0018
        /*0014*/ 	.byte	0x00, 0xf0, 0x11, 0x00


	//----- nvinfo : EIATTR_KPARAM_INFO
	.align		4
.L_12:
        /*0018*/ 	.byte	0x04, 0x17
        /*001a*/ 	.short	(.L_14 - .L_13)
.L_13:
        /*001c*/ 	.word	0x00000000
        /*0020*/ 	.short	0x0002
        /*0022*/ 	.short	0x0010
        /*0024*/ 	.byte	0x00, 0xf4, 0x21, 0x00


	//----- nvinfo : EIATTR_KPARAM_INFO
	.align		4
.L_14:
        /*0028*/ 	.byte	0x04, 0x17
        /*002a*/ 	.short	(.L_16 - .L_15)
.L_15:
        /*002c*/ 	.word	0x00000000
        /*0030*/ 	.short	0x0001
        /*0032*/ 	.short	0x0008
        /*0034*/ 	.byte	0x00, 0xf4, 0x21, 0x00


	//----- nvinfo : EIATTR_KPARAM_INFO
	.align		4
.L_16:
        /*0038*/ 	.byte	0x04, 0x17
        /*003a*/ 	.short	(.L_18 - .L_17)
.L_17:
        /*003c*/ 	.word	0x00000000
        /*0040*/ 	.short	0x0000
        /*0042*/ 	.short	0x0000
        /*0044*/ 	.byte	0x00, 0xf4, 0x21, 0x00


	//----- nvinfo : EIATTR_SPARSE_MMA_MASK
	.align		4
.L_18:
        /*0048*/ 	.byte	0x03, 0x50
        /*004a*/ 	.short	0x0000


	//----- nvinfo : EIATTR_MAXREG_COUNT
	.align		4
        /*004c*/ 	.byte	0x03, 0x1b
        /*004e*/ 	.short	0x00ff


	//----- nvinfo : EIATTR_EXIT_INSTR_OFFSETS
	.align		4
        /*0050*/ 	.byte	0x04, 0x1c
        /*0052*/ 	.short	(.L_20 - .L_19)


	//   ....[0]....
.L_19:
        /*0054*/ 	.word	0x00001490


	//----- nvinfo : EIATTR_REQNTID
	.align		4
.L_20:
        /*0058*/ 	.byte	0x04, 0x10
        /*005a*/ 	.short	(.L_22 - .L_21)
.L_21:
        /*005c*/ 	.word	0x00000080
        /*0060*/ 	.word	0x00000001
        /*0064*/ 	.word	0x00000001


	//----- nvinfo : EIATTR_CBANK_PARAM_SIZE
	.align		4
.L_22:
        /*0068*/ 	.byte	0x03, 0x19
        /*006a*/ 	.short	0x001c


	//----- nvinfo : EIATTR_PARAM_CBANK
	.align		4
        /*006c*/ 	.byte	0x04, 0x0a
        /*006e*/ 	.short	(.L_24 - .L_23)
	.align		4
.L_23:
        /*0070*/ 	.word	index@(.nv.constant0.triton_poi_fused__unsafe_index_elu_29)
        /*0074*/ 	.short	0x0210
        /*0076*/ 	.short	0x001c


	//----- nvinfo : EIATTR_SW_WAR
	.align		4
.L_24:
        /*0078*/ 	.byte	0x04, 0x36
        /*007a*/ 	.short	(.L_26 - .L_25)
.L_25:
        /*007c*/ 	.word	0x00000008
.L_26:


//--------------------- .nv.callgraph             --------------------------
	.section	.nv.callgraph,"",@"SHT_CUDA_CALLGRAPH"
	.align	4
	.sectionentsize	8
	.align		4
        /*0000*/ 	.word	0x00000000
	.align		4
        /*0004*/ 	.word	0xffffffff
	.align		4
        /*0008*/ 	.word	0x00000000
	.align		4
        /*000c*/ 	.word	0xfffffffe
	.align		4
        /*0010*/ 	.word	0x00000000
	.align		4
        /*0014*/ 	.word	0xfffffffd
	.align		4
        /*0018*/ 	.word	0x00000000
	.align		4
        /*001c*/ 	.word	0xfffffffc


//--------------------- .nv.constant4             --------------------------
	.section	.nv.constant4,"a",@progbits
	.align	8
	.align		8
.nv.constant4:
        /*0000*/ 	.dword	_$_str


//--------------------- .text.triton_poi_fused__unsafe_index_elu_29 --------------------------
	.section	.text.triton_poi_fused__unsafe_index_elu_29,"ax",@progbits
	.align	128
        .global         triton_poi_fused__unsafe_index_elu_29
        .type           triton_poi_fused__unsafe_index_elu_29,@function
        .size           triton_poi_fused__unsafe_index_elu_29,(.L_x_1 - triton_poi_fused__unsafe_index_elu_29)
        .other          triton_poi_fused__unsafe_index_elu_29,@"STO_CUDA_ENTRY STV_DEFAULT"
triton_poi_fused__unsafe_index_elu_29:
.text.triton_poi_fused__unsafe_index_elu_29:
[----:B------:R-:W-:Y:S01]  /*0000*/  LDC R1, c[0x0][0x28] ;  /* 0x00000a00ff017b82 */ /* 0x000fe20000000800 */
[----:B------:R-:W1:Y:S07]  /*0010*/  S2R R0, SR_TID.X ;  /* 0x0000000000007919 */ /* 0x000e6e0000002100 */
[----:B------:R-:W2:Y:S01]  /*0020*/  LDC.64 R4, c[0x0][0x210] ;  /* 0x00008400ff047b82 */ /* 0x000ea20000000a00 */
[----:B------:R-:W-:Y:S01]  /*0030*/  ULDC.64 UR4, c[0x0][0x208] ;  /* 0x0000820000047ab9 */ /* 0x000fe20000000a00 */
[----:B------:R-:W-:Y:S01]  /*0040*/  ULDC.64 UR6, c[0x0][0x218] ;  /* 0x0000860000067ab9 */ /* 0x000fe20000000a00 */
[----:B------:R-:W3:Y:S01]  /*0050*/  S2R R3, SR_CTAID.X ;  /* 0x0000000000037919 */ /* 0x000ee20000002500 */
[----:B-1----:R-:W-:Y:S01]  /*0060*/  IMAD.SHL.U32 R0, R0, 0x4, RZ ;  /* 0x0000000400007824 */ /* 0x002fe200078e00ff */
[----:B---3--:R-:W-:-:S04]  /*0070*/  SHF.R.S32.HI R17, RZ, 0x15, R3 ;  /* 0x00000015ff117819 */ /* 0x008fc80000011403 */
[----:B------:R-:W-:Y:S02]  /*0080*/  LOP3.LUT R0, R0, 0x1fc, RZ, 0xc0, !PT ;  /* 0x000001fc00007812 */ /* 0x000fe400078ec0ff */
[----:B------:R-:W-:-:S03]  /*0090*/  SGXT R17, R17, 0x1 ;  /* 0x000000011111781a */ /* 0x000fc60000000200 */
[----:B------:R-:W-:-:S04]  /*00a0*/  IMAD R2, R3, 0x400, R0 ;  /* 0x0000040003027824 */ /* 0x000fc800078e0200 */
[----:B------:R-:W-:-:S05]  /*00b0*/  VIADD R0, R2, 0x200 ;  /* 0x0000020002007836 */ /* 0x000fca0000000000 */
[----:B------:R-:W-:-:S04]  /*00c0*/  LEA.HI R3, R17, R0, RZ, 0x5 ;  /* 0x0000000011037211 */ /* 0x000fc800078f28ff */
[----:B------:R-:W-:Y:S02]  /*00d0*/  SHF.R.S32.HI R6, RZ, 0x5, R3 ;  /* 0x00000005ff067819 */ /* 0x000fe40000011403 */
[----:B------:R-:W-:Y:S02]  /*00e0*/  SHF.R.S32.HI R3, RZ, 0x1f, R2 ;  /* 0x0000001fff037819 */ /* 0x000fe40000011402 */
[----:B------:R-:W-:Y:S02]  /*00f0*/  LEA.HI R7, R6, R6, RZ, 0x5 ;  /* 0x0000000606077211 */ /* 0x000fe400078f28ff */
[----:B------:R-:W-:Y:S02]  /*0100*/  LEA.HI R3, R3, R2, RZ, 0x5 ;  /* 0x0000000203037211 */ /* 0x000fe400078f28ff */
[----:B------:R-:W-:Y:S02]  /*0110*/  LOP3.LUT R7, R7, 0xffffffe0, RZ, 0xc0, !PT ;  /* 0xffffffe007077812 */ /* 0x000fe400078ec0ff */
[----:B------:R-:W-:-:S02]  /*0120*/  LOP3.LUT R9, R3, 0xffffffe0, RZ, 0xc0, !PT ;  /* 0xffffffe003097812 */ /* 0x000fc400078ec0ff */
[----:B------:R-:W-:Y:S01]  /*0130*/  SHF.R.S32.HI R3, RZ, 0x5, R3 ;  /* 0x00000005ff037819 */ /* 0x000fe20000011403 */
[----:B------:R-:W-:Y:S02]  /*0140*/  IMAD.IADD R7, R6, 0x1, -R7 ;  /* 0x0000000106077824 */ /* 0x000fe400078e0a07 */
[----:B------:R-:W-:Y:S02]  /*0150*/  IMAD.IADD R9, R2, 0x1, -R9 ;  /* 0x0000000102097824 */ /* 0x000fe400078e0a09 */
[----:B--2---:R-:W-:-:S06]  /*0160*/  IMAD.WIDE R14, R7, 0x8, R4 ;  /* 0x00000008070e7825 */ /* 0x004fcc00078e0204 */
[----:B------:R-:W2:Y:S01]  /*0170*/  LDG.E.EL.64 R14, desc[UR4][R14.64] ;  /* 0x000000040e0e7981 */ /* 0x000ea2000c2e1b00 */
[----:B------:R-:W-:Y:S01]  /*0180*/  IMAD.WIDE R8, R9, 0x8, R4 ;  /* 0x0000000809087825 */ /* 0x000fe200078e0204 */
[----:B------:R-:W-:-:S04]  /*0190*/  LEA.HI R6, R3, R3, RZ, 0x5 ;  /* 0x0000000303067211 */ /* 0x000fc800078f28ff */
[----:B------:R-:W-:Y:S01]  /*01a0*/  LOP3.LUT R6, R6, 0xffffffe0, RZ, 0xc0, !PT ;  /* 0xffffffe006067812 */ /* 0x000fe200078ec0ff */
[----:B------:R-:W3:Y:S04]  /*01b0*/  LDG.E.EL.128 R8, desc[UR4][R8.64] ;  /* 0x0000000408087981 */ /* 0x000ee8000c2e1d00 */
[----:B------:R-:W-:-:S04]  /*01c0*/  IMAD.IADD R13, R3, 0x1, -R6 ;  /* 0x00000001030d7824 */ /* 0x000fc800078e0a06 */
[----:B------:R-:W-:-:S06]  /*01d0*/  IMAD.WIDE R12, R13, 0x8, R4 ;  /* 0x000000080d0c7825 */ /* 0x000fcc00078e0204 */
[----:B------:R-:W4:Y:S01]  /*01e0*/  LDG.E.EL.64 R12, desc[UR4][R12.64] ;  /* 0x000000040c0c7981 */ /* 0x000f22000c2e1b00 */
[----:B------:R-:W-:-:S05]  /*01f0*/  VIADD R6, R2, 0x2 ;  /* 0x0000000202067836 */ /* 0x000fca0000000000 */
[----:B------:R-:W-:-:S04]  /*0200*/  LEA.HI R3, R17, R6, RZ, 0x5 ;  /* 0x0000000611037211 */ /* 0x000fc800078f28ff */
[----:B------:R-:W-:-:S05]  /*0210*/  LOP3.LUT R3, R3, 0xffffffe0, RZ, 0xc0, !PT ;  /* 0xffffffe003037812 */ /* 0x000fca00078ec0ff */
[----:B------:R-:W-:-:S04]  /*0220*/  IMAD.IADD R3, R6, 0x1, -R3 ;  /* 0x0000000106037824 */ /* 0x000fc800078e0a03 */
[----:B------:R-:W-:-:S06]  /*0230*/  IMAD.WIDE R4, R3, 0x8, R4 ;  /* 0x0000000803047825 */ /* 0x000fcc00078e0204 */
[----:B------:R-:W5:Y:S01]  /*0240*/  LDG.E.EL.128 R4, desc[UR4][R4.64] ;  /* 0x0000000404047981 */ /* 0x000f62000c2e1d00 */
[----:B------:R-:W-:-:S04]  /*0250*/  LEA.HI R0, R17, R0, RZ, 0xa ;  /* 0x0000000011007211 */ /* 0x000fc800078f50ff */
[----:B------:R-:W-:Y:S02]  /*0260*/  SHF.R.S32.HI R0, RZ, 0xa, R0 ;  /* 0x0000000aff007819 */ /* 0x000fe40000011400 */
[----:B------:R-:W-:-:S04]  /*0270*/  LEA.HI R17, R17, R2, RZ, 0xa ;  /* 0x0000000211117211 */ /* 0x000fc800078f50ff */
[----:B------:R-:W-:-:S05]  /*0280*/  SHF.R.S32.HI R17, RZ, 0xa, R17 ;  /* 0x0000000aff117819 */ /* 0x000fca0000011411 */
[----:B------:R-:W-:Y:S01]  /*0290*/  IMAD.SHL.U32 R17, R17, 0x100, RZ ;  /* 0x0000010011117824 */ /* 0x000fe200078e00ff */
[----:B--2---:R-:W-:-:S04]  /*02a0*/  SHF.R.U32.HI R3, RZ, 0x1b, R15 ;  /* 0x0000001bff037819 */ /* 0x004fc8000001160f */
[----:B------:R-:W-:Y:S02]  /*02b0*/  LOP3.LUT R3, R3, 0x10, RZ, 0xc0, !PT ;  /* 0x0000001003037812 */ /* 0x000fe400078ec0ff */
[----:B---3--:R-:W-:Y:S02]  /*02c0*/  SHF.R.U32.HI R16, RZ, 0x19, R9 ;  /* 0x00000019ff107819 */ /* 0x008fe40000011609 */
[----:B------:R-:W-:Y:S02]  /*02d0*/  IADD3 R3, P0, R14, R3, RZ ;  /* 0x000000030e037210 */ /* 0x000fe40007f1e0ff */
[----:B------:R-:W-:-:S03]  /*02e0*/  LOP3.LUT R16, R16, 0x40, RZ, 0xc0, !PT ;  /* 0x0000004010107812 */ /* 0x000fc600078ec0ff */
[----:B------:R-:W-:Y:S01]  /*02f0*/  IMAD.X R18, RZ, RZ, R15, P0 ;  /* 0x000000ffff127224 */ /* 0x000fe200000e060f */
[----:B------:R-:W-:Y:S01]  /*0300*/  LEA R19, P0, R8, UR6, 0x2 ;  /* 0x0000000608137c11 */ /* 0x000fe2000f8010ff */
[C---:B------:R-:W-:Y:S02]  /*0310*/  IMAD.SHL.U32 R14, R3.reuse, 0x40, RZ ;  /* 0x00000040030e7824 */ /* 0x040fe400078e00ff */
[----:B------:R-:W-:Y:S01]  /*0320*/  IMAD.SHL.U32 R15, R0, 0x100, RZ ;  /* 0x00000100000f7824 */ /* 0x000fe200078e00ff */
[----:B------:R-:W-:Y:S02]  /*0330*/  SHF.L.U64.HI R3, R3, 0x6, R18 ;  /* 0x0000000603037819 */ /* 0x000fe40000010212 */
[----:B------:R-:W-:Y:S02]  /*0340*/  LEA.HI.X R18, R8, UR7, R9, 0x2, P0 ;  /* 0x0000000708127c11 */ /* 0x000fe400080f1409 */
[----:B------:R-:W-:Y:S02]  /*0350*/  IADD3 R8, P0, P1, R14, R19, R16 ;  /* 0x000000130e087210 */ /* 0x000fe4000791e010 */
[----:B----4-:R-:W-:-:S02]  /*0360*/  SHF.R.U32.HI R23, RZ, 0x1b, R13 ;  /* 0x0000001bff177819 */ /* 0x010fc4000001160d */
[----:B------:R-:W-:Y:S02]  /*0370*/  IADD3.X R9, R3, R18, RZ, P0, P1 ;  /* 0x0000001203097210 */ /* 0x000fe400007e24ff */
[----:B------:R-:W-:Y:S01]  /*0380*/  LOP3.LUT R23, R23, 0x10, RZ, 0xc0, !PT ;  /* 0x0000001017177812 */ /* 0x000fe200078ec0ff */
[----:B------:R-:W-:-:S03]  /*0390*/  IMAD.WIDE R20, R15, 0x4, R8 ;  /* 0x000000040f147825 */ /* 0x000fc600078e0208 */
[----:B------:R-:W-:Y:S02]  /*03a0*/  IADD3 R8, P0, R12, R23, RZ ;  /* 0x000000170c087210 */ /* 0x000fe40007f1e0ff */
[----:B------:R1:W2:Y:S03]  /*03b0*/  LDG.E.EL R0, desc[UR4][R20.64] ;  /* 0x0000000414007981 */ /* 0x0002a6000c2e1900 */
[----:B------:R-:W-:Y:S02]  /*03c0*/  IMAD.X R13, RZ, RZ, R13, P0 ;  /* 0x000000ffff0d7224 */ /* 0x000fe400000e060d */
[----:B------:R-:W-:-:S03]  /*03d0*/  IMAD.SHL.U32 R12, R8, 0x40, RZ ;  /* 0x00000040080c7824 */ /* 0x000fc600078e00ff */
[----:B------:R-:W-:Y:S02]  /*03e0*/  SHF.L.U64.HI R13, R8, 0x6, R13 ;  /* 0x00000006080d7819 */ /* 0x000fe4000001020d */
[----:B------:R-:W-:Y:S02]  /*03f0*/  IADD3 R8, P0, P1, R12, R19, R16 ;  /* 0x000000130c087210 */ /* 0x000fe4000791e010 */
[----:B------:R-:W-:Y:S02]  /*0400*/  SHF.R.U32.HI R16, RZ, 0x19, R11 ;  /* 0x00000019ff107819 */ /* 0x000fe4000001160b */
[----:B------:R-:W-:Y:S02]  /*0410*/  IADD3.X R9, R13, R18, RZ, P0, P1 ;  /* 0x000000120d097210 */ /* 0x000fe400007e24ff */
[----:B-1----:R-:W-:Y:S01]  /*0420*/  LEA R20, P0, R10, UR6, 0x2 ;  /* 0x000000060a147c11 */ /* 0x002fe2000f8010ff */
[----:B------:R-:W-:Y:S01]  /*0430*/  IMAD.WIDE R18, R17, 0x4, R8 ;  /* 0x0000000411127825 */ /* 0x000fe200078e0208 */
[----:B------:R-:W-:-:S02]  /*0440*/  LOP3.LUT R9, R16, 0x40, RZ, 0xc0, !PT ;  /* 0x0000004010097812 */ /* 0x000fc400078ec0ff */
[----:B------:R-:W-:Y:S02]  /*0450*/  LEA.HI.X R16, R10, UR7, R11, 0x2, P0 ;  /* 0x000000070a107c11 */ /* 0x000fe400080f140b */
[--C-:B------:R-:W-:Y:S01]  /*0460*/  IADD3 R22, P0, P1, R12, R20, R9.reuse ;  /* 0x000000140c167210 */ /* 0x100fe2000791e009 */
[----:B------:R1:W3:Y:S03]  /*0470*/  LDG.E.EL R8, desc[UR4][R18.64] ;  /* 0x0000000412087981 */ /* 0x0002e6000c2e1900 */
[----:B------:R-:W-:Y:S02]  /*0480*/  IADD3.X R23, R13, R16, RZ, P0, P1 ;  /* 0x000000100d177210 */ /* 0x000fe400007e24ff */
[----:B------:R-:W-:Y:S01]  /*0490*/  IADD3 R10, P0, P1, R14, R20, R9 ;  /* 0x000000140e0a7210 */ /* 0x000fe2000791e009 */
[----:B------:R-:W-:-:S05]  /*04a0*/  IMAD.WIDE R22, R17, 0x4, R22 ;  /* 0x0000000411167825 */ /* 0x000fca00078e0216 */
[----:B------:R4:W3:Y:S01]  /*04b0*/  LDG.E.EL R9, desc[UR4][R22.64] ;  /* 0x0000000416097981 */ /* 0x0008e2000c2e1900 */
[----:B------:R-:W-:-:S03]  /*04c0*/  IADD3.X R11, R3, R16, RZ, P0, P1 ;  /* 0x00000010030b7210 */ /* 0x000fc600007e24ff */
[----:B------:R-:W-:Y:S01]  /*04d0*/  IMAD.WIDE R24, R15, 0x4, R10 ;  /* 0x000000040f187825 */ /* 0x000fe200078e020a */
[--C-:B-----5:R-:W-:Y:S02]  /*04e0*/  SHF.R.U32.HI R11, RZ, 0x19, R5.reuse ;  /* 0x00000019ff0b7819 */ /* 0x120fe40000011605 */
[C---:B------:R-:W-:Y:S02]  /*04f0*/  LEA R16, P0, R4.reuse, UR6, 0x2 ;  /* 0x0000000604107c11 */ /* 0x040fe4000f8010ff */
[----:B-1----:R-:W-:Y:S01]  /*0500*/  LOP3.LUT R19, R11, 0x40, RZ, 0xc0, !PT ;  /* 0x000000400b137812 */ /* 0x002fe200078ec0ff */
[----:B------:R-:W5:Y:S01]  /*0510*/  LDG.E.EL R10, desc[UR4][R24.64] ;  /* 0x00000004180a7981 */ /* 0x000f62000c2e1900 */
[----:B------:R-:W-:Y:S02]  /*0520*/  LEA.HI.X R18, R4, UR7, R5, 0x2, P0 ;  /* 0x0000000704127c11 */ /* 0x000fe400080f1405 */
[----:B------:R-:W-:-:S04]  /*0530*/  IADD3 R4, P0, P1, R12, R16, R19 ;  /* 0x000000100c047210 */ /* 0x000fc8000791e013 */
[----:B------:R-:W-:-:S03]  /*0540*/  IADD3.X R5, R13, R18, RZ, P0, P1 ;  /* 0x000000120d057210 */ /* 0x000fc600007e24ff */
[----:B------:R-:W-:-:S05]  /*0550*/  IMAD.WIDE R20, R17, 0x4, R4 ;  /* 0x0000000411147825 */ /* 0x000fca00078e0204 */
[----:B------:R1:W5:Y:S01]  /*0560*/  LDG.E.EL R11, desc[UR4][R20.64] ;  /* 0x00000004140b7981 */ /* 0x000362000c2e1900 */
[----:B----4-:R-:W-:Y:S02]  /*0570*/  SHF.R.U32.HI R23, RZ, 0x19, R7 ;  /* 0x00000019ff177819 */ /* 0x010fe40000011607 */
[----:B------:R-:W-:Y:S02]  /*0580*/  IADD3 R4, P1, P2, R14, R16, R19 ;  /* 0x000000100e047210 */ /* 0x000fe40007a3e013 */
[C---:B------:R-:W-:Y:S02]  /*0590*/  LEA R16, P0, R6.reuse, UR6, 0x2 ;  /* 0x0000000606107c11 */ /* 0x040fe4000f8010ff */
[----:B------:R-:W-:Y:S02]  /*05a0*/  LOP3.LUT R23, R23, 0x40, RZ, 0xc0, !PT ;  /* 0x0000004017177812 */ /* 0x000fe400078ec0ff */
[----:B------:R-:W-:Y:S02]  /*05b0*/  IADD3.X R5, R3, R18, RZ, P1, P2 ;  /* 0x0000001203057210 */ /* 0x000fe40000fe44ff */
[----:B------:R-:W-:-:S02]  /*05c0*/  LEA.HI.X R22, R6, UR7, R7, 0x2, P0 ;  /* 0x0000000706167c11 */ /* 0x000fc400080f1407 */
[----:B------:R-:W-:Y:S01]  /*05d0*/  IADD3 R12, P0, P1, R12, R16, R23 ;  /* 0x000000100c0c7210 */ /* 0x000fe2000791e017 */
[----:B------:R-:W-:-:S03]  /*05e0*/  IMAD.WIDE R18, R15, 0x4, R4 ;  /* 0x000000040f127825 */ /* 0x000fc600078e0204 */
[----:B------:R-:W-:Y:S02]  /*05f0*/  IADD3.X R13, R13, R22, RZ, P0, P1 ;  /* 0x000000160d0d7210 */ /* 0x000fe400007e24ff */
[----:B------:R-:W-:Y:S01]  /*0600*/  IADD3 R4, P0, P1, R14, R16, R23 ;  /* 0x000000100e047210 */ /* 0x000fe2000791e017 */
[----:B------:R-:W4:Y:S01]  /*0610*/  LDG.E.EL R6, desc[UR4][R18.64] ;  /* 0x0000000412067981 */ /* 0x000f22000c2e1900 */
[----:B------:R-:W-:Y:S02]  /*0620*/  IMAD.WIDE R16, R17, 0x4, R12 ;  /* 0x0000000411107825 */ /* 0x000fe400078e020c */
[----:B------:R-:W-:-:S03]  /*0630*/  IADD3.X R5, R3, R22, RZ, P0, P1 ;  /* 0x0000001603057210 */ /* 0x000fc600007e24ff */
[----:B------:R-:W4:Y:S01]  /*0640*/  LDG.E.EL R7, desc[UR4][R16.64] ;  /* 0x0000000410077981 */ /* 0x000f22000c2e1900 */
[----:B------:R-:W-:-:S05]  /*0650*/  IMAD.WIDE R4, R15, 0x4, R4 ;  /* 0x000000040f047825 */ /* 0x000fca00078e0204 */
[----:B------:R1:W4:Y:S01]  /*0660*/  LDG.E.EL R12, desc[UR4][R4.64] ;  /* 0x00000004040c7981 */ /* 0x000322000c2e1900 */
[C---:B--2---:R-:W-:Y:S01]  /*0670*/  FMUL R14, R0.reuse, 1.4426950216293334961 ;  /* 0x3fb8aa3b000e7820 */ /* 0x044fe20000400000 */
[C---:B------:R-:W-:Y:S01]  /*0680*/  FADD.FTZ R3, |R0|.reuse, -RZ ;  /* 0x800000ff00037221 */ /* 0x040fe20000010200 */
[----:B------:R-:W-:-:S04]  /*0690*/  FSETP.NEU.AND P5, PT, R0, RZ, PT ;  /* 0x000000ff0000720b */ /* 0x000fc80003fad000 */
[----:B------:R-:W1:Y:S01]  /*06a0*/  FRND R14, R14 ;  /* 0x0000000e000e7307 */ /* 0x000e620000201000 */
[----:B------:R-:W-:Y:S01]  /*06b0*/  FSETP.GEU.AND P0, PT, R3, 0.40999999642372131348, PT ;  /* 0x3ed1eb850300780b */ /* 0x000fe20003f0e000 */
[----:B------:R-:W-:-:S03]  /*06c0*/  IMAD.MOV.U32 R3, RZ, RZ, 0x3ab5ebe6 ;  /* 0x3ab5ebe6ff037424 */ /* 0x000fc600078e00ff */
[----:B-1----:R-:W-:Y:S01]  /*06d0*/  FSEL R21, R14, RZ, P0 ;  /* 0x000000ff0e157208 */ /* 0x002fe20000000000 */
[C---:B---3--:R-:W-:Y:S01]  /*06e0*/  FMUL R13, R8.reuse, 1.4426950216293334961 ;  /* 0x3fb8aa3b080d7820 */ /* 0x048fe20000400000 */
[----:B0-----:R-:W-:Y:S02]  /*06f0*/  FADD.FTZ R4, |R8|, -RZ ;  /* 0x800000ff08047221 */ /* 0x001fe40000010200 */
[C---:B------:R-:W-:Y:S01]  /*0700*/  FSETP.NEU.AND P1, PT, R21.reuse, 128, PT ;  /* 0x430000001500780b */ /* 0x040fe20003f2d000 */
[----:B------:R-:W-:-:S03]  /*0710*/  FFMA.FTZ R18, -R21, 0.693145751953125, R0 ;  /* 0x3f31720015127823 */ /* 0x000fc60000010100 */
[C---:B------:R-:W-:Y:S01]  /*0720*/  FSEL R17, R21.reuse, 127, P1 ;  /* 0x42fe000015117808 */ /* 0x040fe20000800000 */
[C---:B------:R-:W-:Y:S01]  /*0730*/  FFMA.FTZ R18, -R21.reuse, 1.428606765330187045e-06, R18 ;  /* 0x35bfbe8e15127823 */ /* 0x040fe20000010112 */
[----:B------:R-:W-:Y:S01]  /*0740*/  FRND R13, R13 ;  /* 0x0000000d000d7307 */ /* 0x000fe20000201000 */
[----:B------:R-:W-:Y:S02]  /*0750*/  FSEL R21, R21, 127, P1 ;  /* 0x42fe000015157808 */ /* 0x000fe40000800000 */
[----:B------:R-:W-:Y:S01]  /*0760*/  FFMA.FTZ R5, R18, R3, 0.0083824126049876213074 ;  /* 0x3c09566312057423 */ /* 0x000fe20000010003 */
[----:B------:R-:W-:Y:S01]  /*0770*/  FSETP.GEU.AND P0, PT, R4, 0.40999999642372131348, PT ;  /* 0x3ed1eb850400780b */ /* 0x000fe20003f0e000 */
[----:B------:R-:W-:Y:S01]  /*0780*/  FADD.FTZ R16, |R9|, -RZ ;  /* 0x800000ff09107221 */ /* 0x000fe20000010200 */
[----:B------:R-:W-:Y:S01]  /*0790*/  FSETP.GEU.AND P3, PT, R21, -25, PT ;  /* 0xc1c800001500780b */ /* 0x000fe20003f6e000 */
[----:B------:R-:W-:Y:S01]  /*07a0*/  FFMA.FTZ R15, R18, R5, 0.041667830199003219604 ;  /* 0x3d2aabe3120f7423 */ /* 0x000fe20000010005 */
[----:B------:R-:W-:Y:S01]  /*07b0*/  FMUL R5, R9, 1.4426950216293334961 ;  /* 0x3fb8aa3b09057820 */ /* 0x000fe20000400000 */
[----:B------:R5:W0:Y:S01]  /*07c0*/  MUFU.EX2 R14, R17 ;  /* 0x00000011000e7308 */ /* 0x000a220000000800 */
[----:B------:R-:W-:Y:S01]  /*07d0*/  FSETP.GEU.AND P2, PT, R16, 0.40999999642372131348, PT ;  /* 0x3ed1eb851000780b */ /* 0x000fe20003f4e000 */
[----:B------:R-:W-:Y:S01]  /*07e0*/  FFMA.FTZ R19, R18, R15, 0.16666397452354431152 ;  /* 0x3e2aa9f612137423 */ /* 0x000fe2000001000f */
[----:B------:R-:W-:-:S02]  /*07f0*/  FSETP.GT.AND P4, PT, R21, 128, PT ;  /* 0x430000001500780b */ /* 0x000fc40003f84000 */
[----:B------:R-:W-:Y:S01]  /*0800*/  FSETP.NEU.AND P6, PT, R9, RZ, PT ;  /* 0x000000ff0900720b */ /* 0x000fe20003fcd000 */
[----:B------:R-:W-:Y:S02]  /*0810*/  FFMA.FTZ R19, R18, R19, 0.49999994039535522461 ;  /* 0x3efffffe12137423 */ /* 0x000fe40000010013 */
[----:B------:R1:W2:Y:S01]  /*0820*/  FRND R15, R5 ;  /* 0x00000005000f7307 */ /* 0x0002a20000201000 */
[----:B-----5:R-:W-:Y:S01]  /*0830*/  FMUL R17, R10, 1.4426950216293334961 ;  /* 0x3fb8aa3b0a117820 */ /* 0x020fe20000400000 */
[----:B------:R-:W-:Y:S01]  /*0840*/  FMUL R19, R18, R19 ;  /* 0x0000001312137220 */ /* 0x000fe20000400000 */
[----:B------:R-:W-:-:S03]  /*0850*/  FADD.FTZ R20, |R10|, -RZ ;  /* 0x800000ff0a147221 */ /* 0x000fc60000010200 */
[----:B------:R-:W-:Y:S01]  /*0860*/  FFMA.FTZ R19, R18, R19, R18 ;  /* 0x0000001312137223 */ /* 0x000fe20000010012 */
[----:B0-----:R-:W-:Y:S01]  /*0870*/  FADD R21, R14, -1 ;  /* 0xbf8000000e157421 */ /* 0x001fe20000000000 */
[----:B-1----:R-:W-:-:S03]  /*0880*/  FSEL R5, R13, RZ, P0 ;  /* 0x000000ff0d057208 */ /* 0x002fc60000000000 */
[----:B------:R-:W-:Y:S01]  /*0890*/  FFMA.FTZ R19, R14, R19, R21 ;  /* 0x000000130e137223 */ /* 0x000fe20000010015 */
[----:B------:R0:W-:Y:S01]  /*08a0*/  FRND R13, R17 ;  /* 0x00000011000d7307 */ /* 0x0001e20000201000 */
[----:B------:R-:W-:Y:S01]  /*08b0*/  FFMA.FTZ R14, -R5, 0.693145751953125, R8 ;  /* 0x3f317200050e7823 */ /* 0x000fe20000010108 */
[----:B--2---:R-:W-:Y:S01]  /*08c0*/  FSEL R4, R15, RZ, P2 ;  /* 0x000000ff0f047208 */ /* 0x004fe20001000000 */
[----:B------:R-:W-:Y:S01]  /*08d0*/  @!P1 FADD R19, R19, R19 ;  /* 0x0000001313139221 */ /* 0x000fe20000000000 */
[C---:B------:R-:W-:Y:S01]  /*08e0*/  FSETP.NEU.AND P2, PT, R5.reuse, 128, PT ;  /* 0x430000000500780b */ /* 0x040fe20003f4d000 */
[C---:B------:R-:W-:Y:S01]  /*08f0*/  FFMA.FTZ R14, -R5.reuse, 1.428606765330187045e-06, R14 ;  /* 0x35bfbe8e050e7823 */ /* 0x040fe2000001010e */
[C---:B------:R-:W-:Y:S01]  /*0900*/  FSETP.NEU.AND P0, PT, R4.reuse, 128, PT ;  /* 0x430000000400780b */ /* 0x040fe20003f0d000 */
[----:B------:R-:W-:Y:S01]  /*0910*/  FFMA.FTZ R15, -R4, 0.693145751953125, R9 ;  /* 0x3f317200040f7823 */ /* 0x000fe20000010109 */
[----:B------:R-:W-:Y:S01]  /*0920*/  FSEL R16, R5, 127, P2 ;  /* 0x42fe000005107808 */ /* 0x000fe20001000000 */
[----:B------:R-:W-:Y:S01]  /*0930*/  FFMA.FTZ R23, R14, R3, 0.0083824126049876213074 ;  /* 0x3c0956630e177423 */ /* 0x000fe20000010003 */
[----:B------:R-:W-:Y:S01]  /*0940*/  FSEL R19, R19, +INF , !P4 ;  /* 0x7f80000013137808 */ /* 0x000fe20006000000 */
[----:B------:R-:W-:Y:S01]  /*0950*/  FFMA.FTZ R18, -R4, 1.428606765330187045e-06, R15 ;  /* 0x35bfbe8e04127823 */ /* 0x000fe2000001010f */
[----:B0-----:R-:W-:Y:S01]  /*0960*/  FADD R17, R0, R0 ;  /* 0x0000000000117221 */ /* 0x001fe20000000000 */
[----:B------:R-:W-:Y:S01]  /*0970*/  FSEL R15, R4, 127, P0 ;  /* 0x42fe0000040f7808 */ /* 0x000fe20000000000 */
[----:B------:R-:W-:Y:S01]  /*0980*/  FFMA.FTZ R23, R14, R23, 0.041667830199003219604 ;  /* 0x3d2aabe30e177423 */ /* 0x000fe20000010017 */
[C---:B------:R-:W-:Y:S01]  /*0990*/  FFMA.FTZ R21, R18.reuse, R3, 0.0083824126049876213074 ;  /* 0x3c09566312157423 */ /* 0x040fe20000010003 */
[----:B------:R-:W0:Y:S01]  /*09a0*/  MUFU.EX2 R16, R16 ;  /* 0x0000001000107308 */ /* 0x000e220000000800 */
[----:B------:R-:W-:Y:S01]  /*09b0*/  @P5 FSEL R17, R19, -1, P3 ;  /* 0xbf80000013115808 */ /* 0x000fe20001800000 */
[----:B------:R-:W-:Y:S01]  /*09c0*/  FMUL R19, R11, 1.4426950216293334961 ;  /* 0x3fb8aa3b0b137820 */ /* 0x000fe20000400000 */
[----:B------:R-:W-:Y:S01]  /*09d0*/  FFMA.FTZ R21, R18, R21, 0.041667830199003219604 ;  /* 0x3d2aabe312157423 */ /* 0x000fe20000010015 */
[----:B------:R-:W-:Y:S01]  /*09e0*/  FFMA.FTZ R23, R14, R23, 0.16666397452354431152 ;  /* 0x3e2aa9f60e177423 */ /* 0x000fe20000010017 */
[----:B------:R-:W-:-:S02]  /*09f0*/  FSEL R5, R5, 127, P2 ;  /* 0x42fe000005057808 */ /* 0x000fc40001000000 */
[----:B------:R-:W-:Y:S01]  /*0a00*/  FFMA.FTZ R21, R18, R21, 0.16666397452354431152 ;  /* 0x3e2aa9f612157423 */ /* 0x000fe20000010015 */
[----:B------:R-:W1:Y:S01]  /*0a10*/  MUFU.EX2 R15, R15 ;  /* 0x0000000f000f7308 */ /* 0x000e620000000800 */
[----:B------:R-:W-:Y:S01]  /*0a20*/  FFMA.FTZ R23, R14, R23, 0.49999994039535522461 ;  /* 0x3efffffe0e177423 */ /* 0x000fe20000010017 */
[C---:B------:R-:W-:Y:S01]  /*0a30*/  FSETP.GEU.AND P3, PT, R5.reuse, -25, PT ;  /* 0xc1c800000500780b */ /* 0x040fe20003f6e000 */
[----:B------:R-:W-:Y:S01]  /*0a40*/  FFMA.FTZ R21, R18, R21, 0.49999994039535522461 ;  /* 0x3efffffe12157423 */ /* 0x000fe20000010015 */
[----:B------:R-:W-:Y:S01]  /*0a50*/  FSETP.GT.AND P4, PT, R5, 128, PT ;  /* 0x430000000500780b */ /* 0x000fe20003f84000 */
[----:B------:R-:W-:Y:S01]  /*0a60*/  FMUL R23, R14, R23 ;  /* 0x000000170e177220 */ /* 0x000fe20000400000 */
[----:B------:R-:W-:Y:S01]  /*0a70*/  FADD.FTZ R5, |R11|, -RZ ;  /* 0x800000ff0b057221 */ /* 0x000fe20000010200 */
[----:B------:R-:W-:Y:S01]  /*0a80*/  FMUL R21, R18, R21 ;  /* 0x0000001512157220 */ /* 0x000fe20000400000 */
[----:B------:R-:W2:Y:S01]  /*0a90*/  FRND R19, R19 ;  /* 0x0000001300137307 */ /* 0x000ea20000201000 */
[----:B------:R-:W-:Y:S01]  /*0aa0*/  FFMA.FTZ R23, R14, R23, R14 ;  /* 0x000000170e177223 */ /* 0x000fe2000001000e */
[----:B------:R-:W-:Y:S01]  /*0ab0*/  FSETP.GEU.AND P5, PT, R20, 0.40999999642372131348, PT ;  /* 0x3ed1eb851400780b */ /* 0x000fe20003fae000 */
[----:B------:R-:W-:Y:S01]  /*0ac0*/  FFMA.FTZ R18, R18, R21, R18 ;  /* 0x0000001512127223 */ /* 0x000fe20000010012 */
[----:B0-----:R-:W-:Y:S01]  /*0ad0*/  FADD R21, R16, -1 ;  /* 0xbf80000010157421 */ /* 0x001fe20000000000 */
[----:B------:R-:W-:Y:S01]  /*0ae0*/  FSETP.GEU.AND P1, PT, R5, 0.40999999642372131348, PT ;  /* 0x3ed1eb850500780b */ /* 0x000fe20003f2e000 */
[----:B-1----:R-:W-:-:S02]  /*0af0*/  FADD R20, R15, -1 ;  /* 0xbf8000000f147421 */ /* 0x002fc40000000000 */
[----:B------:R-:W-:Y:S01]  /*0b00*/  FFMA.FTZ R5, R16, R23, R21 ;  /* 0x0000001710057223 */ /* 0x000fe20000010015 */
[----:B------:R-:W-:Y:S01]  /*0b10*/  FSEL R21, R13, RZ, P5 ;  /* 0x000000ff0d157208 */ /* 0x000fe20002800000 */
[----:B------:R-:W-:Y:S01]  /*0b20*/  FADD R16, R9, R9 ;  /* 0x0000000909107221 */ /* 0x000fe20000000000 */
[----:B------:R-:W-:Y:S01]  /*0b30*/  FFMA.FTZ R13, R15, R18, R20 ;  /* 0x000000120f0d7223 */ /* 0x000fe20000010014 */
[----:B------:R-:W-:Y:S01]  /*0b40*/  FSEL R22, R4, 127, P0 ;  /* 0x42fe000004167808 */ /* 0x000fe20000000000 */
[----:B------:R-:W-:Y:S01]  /*0b50*/  @!P2 FADD R5, R5, R5 ;  /* 0x000000050505a221 */ /* 0x000fe20000000000 */
[----:B------:R-:W-:Y:S01]  /*0b60*/  FFMA.FTZ R20, -R21, 0.693145751953125, R10 ;  /* 0x3f31720015147823 */ /* 0x000fe2000001010a */
[----:B--2---:R-:W-:Y:S01]  /*0b70*/  FSEL R14, R19, RZ, P1 ;  /* 0x000000ff130e7208 */ /* 0x004fe20000800000 */
[----:B------:R-:W-:Y:S01]  /*0b80*/  @!P0 FADD R13, R13, R13 ;  /* 0x0000000d0d0d8221 */ /* 0x000fe20000000000 */
[C---:B------:R-:W-:Y:S01]  /*0b90*/  FSETP.NEU.AND P1, PT, R21.reuse, 128, PT ;  /* 0x430000001500780b */ /* 0x040fe20003f2d000 */
[C---:B------:R-:W-:Y:S01]  /*0ba0*/  FFMA.FTZ R20, -R21.reuse, 1.428606765330187045e-06, R20 ;  /* 0x35bfbe8e15147823 */ /* 0x040fe20000010114 */
[C---:B------:R-:W-:Y:S01]  /*0bb0*/  FSETP.NEU.AND P0, PT, R14.reuse, 128, PT ;  /* 0x430000000e00780b */ /* 0x040fe20003f0d000 */
[----:B------:R-:W-:Y:S01]  /*0bc0*/  FFMA.FTZ R19, -R14, 0.693145751953125, R11 ;  /* 0x3f3172000e137823 */ /* 0x000fe2000001010b */
[C---:B------:R-:W-:Y:S01]  /*0bd0*/  FSETP.NEU.AND P5, PT, R8.reuse, RZ, PT ;  /* 0x000000ff0800720b */ /* 0x040fe20003fad000 */
[----:B------:R-:W-:Y:S01]  /*0be0*/  FADD R15, R8, R8 ;  /* 0x00000008080f7221 */ /* 0x000fe20000000000 */
[----:B------:R-:W-:Y:S01]  /*0bf0*/  FSETP.GT.AND P2, PT, R22, 128, PT ;  /* 0x430000001600780b */ /* 0x000fe20003f44000 */
[----:B------:R-:W-:Y:S01]  /*0c00*/  FFMA.FTZ R18, -R14, 1.428606765330187045e-06, R19 ;  /* 0x35bfbe8e0e127823 */ /* 0x000fe20000010113 */
[----:B------:R-:W-:Y:S01]  /*0c10*/  FSEL R19, R21, 127, P1 ;  /* 0x42fe000015137808 */ /* 0x000fe20000800000 */
[-C--:B------:R-:W-:Y:S01]  /*0c20*/  FFMA.FTZ R21, R20, R3.reuse, 0.0083824126049876213074 ;  /* 0x3c09566314157423 */ /* 0x080fe20000010003 */
[----:B------:R-:W-:Y:S01]  /*0c30*/  FSEL R13, R13, +INF , !P2 ;  /* 0x7f8000000d0d7808 */ /* 0x000fe20005000000 */
[----:B------:R-:W-:Y:S01]  /*0c40*/  FFMA.FTZ R25, R18, R3, 0.0083824126049876213074 ;  /* 0x3c09566312197423 */ /* 0x000fe20000010003 */
[----:B------:R-:W0:Y:S01]  /*0c50*/  MUFU.EX2 R4, R19 ;  /* 0x0000001300047308 */ /* 0x000e220000000800 */
[----:B------:R-:W-:Y:S01]  /*0c60*/  FFMA.FTZ R23, R20, R21, 0.041667830199003219604 ;  /* 0x3d2aabe314177423 */ /* 0x000fe20000010015 */
[----:B------:R-:W-:Y:S01]  /*0c70*/  FSEL R21, R14, 127, P0 ;  /* 0x42fe00000e157808 */ /* 0x000fe20000000000 */
[----:B------:R-:W-:Y:S01]  /*0c80*/  FFMA.FTZ R25, R18, R25, 0.041667830199003219604 ;  /* 0x3d2aabe312197423 */ /* 0x000fe20000010019 */
[----:B------:R-:W-:Y:S01]  /*0c90*/  FSETP.GEU.AND P2, PT, R22, -25, PT ;  /* 0xc1c800001600780b */ /* 0x000fe20003f4e000 */
[----:B------:R-:W-:Y:S01]  /*0ca0*/  FFMA.FTZ R23, R20, R23, 0.16666397452354431152 ;  /* 0x3e2aa9f614177423 */ /* 0x000fe20000010017 */
[----:B------:R-:W-:Y:S01]  /*0cb0*/  FSEL R5, R5, +INF , !P4 ;  /* 0x7f80000005057808 */ /* 0x000fe20006000000 */
[----:B------:R-:W-:Y:S01]  /*0cc0*/  FFMA.FTZ R25, R18, R25, 0.16666397452354431152 ;  /* 0x3e2aa9f612197423 */ /* 0x000fe20000010019 */
[----:B------:R-:W1:Y:S01]  /*0cd0*/  MUFU.EX2 R21, R21 ;  /* 0x0000001500157308 */ /* 0x000e620000000800 */
[----:B------:R-:W-:Y:S01]  /*0ce0*/  FFMA.FTZ R23, R20, R23, 0.49999994039535522461 ;  /* 0x3efffffe14177423 */ /* 0x000fe20000010017 */
[----:B------:R-:W-:Y:S01]  /*0cf0*/  @P6 FSEL R16, R13, -1, P2 ;  /* 0xbf8000000d106808 */ /* 0x000fe20001000000 */
[----:B------:R-:W-:Y:S01]  /*0d00*/  FFMA.FTZ R25, R18, R25, 0.49999994039535522461 ;  /* 0x3efffffe12197423 */ /* 0x000fe20000010019 */
[----:B------:R-:W-:Y:S01]  /*0d10*/  @P5 FSEL R15, R5, -1, P3 ;  /* 0xbf800000050f5808 */ /* 0x000fe20001800000 */
[----:B------:R-:W-:Y:S01]  /*0d20*/  FMUL R23, R20, R23 ;  /* 0x0000001714177220 */ /* 0x000fe20000400000 */
[----:B----4-:R-:W-:Y:S01]  /*0d30*/  FMUL R5, R6, 1.4426950216293334961 ;  /* 0x3fb8aa3b06057820 */ /* 0x010fe20000400000 */
[----:B0-----:R-:W-:Y:S01]  /*0d40*/  FADD R13, R4, -1 ;  /* 0xbf800000040d7421 */ /* 0x001fe20000000000 */
[----:B------:R-:W-:Y:S01]  /*0d50*/  FMUL R25, R18, R25 ;  /* 0x0000001912197220 */ /* 0x000fe20000400000 */
[----:B------:R-:W-:Y:S01]  /*0d60*/  FFMA.FTZ R23, R20, R23, R20 ;  /* 0x0000001714177223 */ /* 0x000fe20000010014 */
[----:B------:R-:W-:-:S02]  /*0d70*/  FSETP.GT.AND P6, PT, R19, 128, PT ;  /* 0x430000001300780b */ /* 0x000fc40003fc4000 */
[----:B------:R-:W-:Y:S01]  /*0d80*/  FFMA.FTZ R18, R18, R25, R18 ;  /* 0x0000001912127223 */ /* 0x000fe20000010012 */
[----:B------:R-:W-:Y:S01]  /*0d90*/  FFMA.FTZ R23, R4, R23, R13 ;  /* 0x0000001704177223 */ /* 0x000fe2000001000d */
[----:B------:R-:W-:Y:S01]  /*0da0*/  FMUL R4, R7, 1.4426950216293334961 ;  /* 0x3fb8aa3b07047820 */ /* 0x000fe20000400000 */
[----:B-1----:R-:W-:Y:S01]  /*0db0*/  FADD R20, R21, -1 ;  /* 0xbf80000015147421 */ /* 0x002fe20000000000 */
[----:B------:R-:W0:Y:S01]  /*0dc0*/  FRND R5, R5 ;  /* 0x0000000500057307 */ /* 0x000e220000201000 */
[----:B------:R-:W-:Y:S01]  /*0dd0*/  @!P1 FADD R23, R23, R23 ;  /* 0x0000001717179221 */ /* 0x000fe20000000000 */
[----:B------:R-:W-:Y:S01]  /*0de0*/  FSETP.NEU.AND P3, PT, R11, RZ, PT ;  /* 0x000000ff0b00720b */ /* 0x000fe20003f6d000 */
[----:B------:R-:W-:Y:S01]  /*0df0*/  FFMA.FTZ R21, R21, R18, R20 ;  /* 0x0000001215157223 */ /* 0x000fe20000010014 */
[----:B------:R-:W-:Y:S01]  /*0e00*/  FMUL R20, R12, 1.4426950216293334961 ;  /* 0x3fb8aa3b0c147820 */ /* 0x000fe20000400000 */
[----:B------:R-:W-:Y:S01]  /*0e10*/  FADD.FTZ R18, |R6|, -RZ ;  /* 0x800000ff06127221 */ /* 0x000fe20000010200 */
[----:B------:R-:W-:Y:S01]  /*0e20*/  FADD.FTZ R13, |R7|, -RZ ;  /* 0x800000ff070d7221 */ /* 0x000fe20000010200 */
[----:B------:R-:W-:Y:S01]  /*0e30*/  FSEL R14, R14, 127, P0 ;  /* 0x42fe00000e0e7808 */ /* 0x000fe20000000000 */
[----:B------:R-:W1:Y:S01]  /*0e40*/  FRND R4, R4 ;  /* 0x0000000400047307 */ /* 0x000e620000201000 */
[----:B------:R-:W-:Y:S01]  /*0e50*/  @!P0 FADD R21, R21, R21 ;  /* 0x0000001515158221 */ /* 0x000fe20000000000 */
[----:B------:R-:W-:-:S02]  /*0e60*/  FSETP.GEU.AND P1, PT, R18, 0.40999999642372131348, PT ;  /* 0x3ed1eb851200780b */ /* 0x000fc40003f2e000 */
[----:B------:R-:W-:Y:S02]  /*0e70*/  FSEL R23, R23, +INF , !P6 ;  /* 0x7f80000017177808 */ /* 0x000fe40007000000 */
[----:B------:R-:W-:Y:S02]  /*0e80*/  FSETP.GEU.AND P4, PT, R19, -25, PT ;  /* 0xc1c800001300780b */ /* 0x000fe40003f8e000 */
[----:B------:R-:W2:Y:S01]  /*0e90*/  FRND R20, R20 ;  /* 0x0000001400147307 */ /* 0x000ea20000201000 */
[----:B------:R-:W-:Y:S02]  /*0ea0*/  FSETP.GT.AND P0, PT, R14, 128, PT ;  /* 0x430000000e00780b */ /* 0x000fe40003f04000 */
[----:B------:R-:W-:Y:S01]  /*0eb0*/  FSETP.GEU.AND P6, PT, R13, 0.40999999642372131348, PT ;  /* 0x3ed1eb850d00780b */ /* 0x000fe20003fce000 */
[----:B------:R-:W-:Y:S01]  /*0ec0*/  FADD R13, R10, R10 ;  /* 0x0000000a0a0d7221 */ /* 0x000fe20000000000 */
[----:B0-----:R-:W-:Y:S01]  /*0ed0*/  FSEL R19, R5, RZ, P1 ;  /* 0x000000ff05137208 */ /* 0x001fe20000800000 */
[----:B------:R-:W-:Y:S01]  /*0ee0*/  FADD.FTZ R5, |R12|, -RZ ;  /* 0x800000ff0c057221 */ /* 0x000fe20000010200 */
[----:B------:R-:W-:-:S02]  /*0ef0*/  FSETP.NEU.AND P5, PT, R10, RZ, PT ;  /* 0x000000ff0a00720b */ /* 0x000fc40003fad000 */
[----:B------:R-:W-:Y:S01]  /*0f00*/  FSETP.GEU.AND P2, PT, R14, -25, PT ;  /* 0xc1c800000e00780b */ /* 0x000fe20003f4e000 */
[----:B------:R-:W-:Y:S01]  /*0f10*/  FADD R14, R11, R11 ;  /* 0x0000000b0b0e7221 */ /* 0x000fe20000000000 */
[----:B------:R-:W-:Y:S02]  /*0f20*/  FSEL R21, R21, +INF , !P0 ;  /* 0x7f80000015157808 */ /* 0x000fe40004000000 */
[----:B-1----:R-:W-:Y:S01]  /*0f30*/  FSEL R18, R4, RZ, P6 ;  /* 0x000000ff04127208 */ /* 0x002fe20003000000 */
[----:B------:R-:W-:Y:S01]  /*0f40*/  FFMA.FTZ R4, -R19, 0.693145751953125, R6 ;  /* 0x3f31720013047823 */ /* 0x000fe20000010106 */
[----:B------:R-:W-:Y:S02]  /*0f50*/  @P3 FSEL R14, R21, -1, P2 ;  /* 0xbf800000150e3808 */ /* 0x000fe40001000000 */
[----:B------:R-:W-:Y:S01]  /*0f60*/  FSETP.GEU.AND P0, PT, R5, 0.40999999642372131348, PT ;  /* 0x3ed1eb850500780b */ /* 0x000fe20003f0e000 */
[----:B------:R-:W-:Y:S01]  /*0f70*/  FFMA.FTZ R21, -R18, 0.693145751953125, R7 ;  /* 0x3f31720012157823 */ /* 0x000fe20000010107 */
[C---:B------:R-:W-:Y:S01]  /*0f80*/  FFMA.FTZ R4, -R19.reuse, 1.428606765330187045e-06, R4 ;  /* 0x35bfbe8e13047823 */ /* 0x040fe20000010104 */
[----:B------:R-:W-:-:S02]  /*0f90*/  FSETP.NEU.AND P6, PT, R19, 128, PT ;  /* 0x430000001300780b */ /* 0x000fc40003fcd000 */
[----:B--2---:R-:W-:Y:S01]  /*0fa0*/  FSEL R5, R20, RZ, P0 ;  /* 0x000000ff14057208 */ /* 0x004fe20000000000 */
[----:B------:R-:W-:Y:S01]  /*0fb0*/  FFMA.FTZ R20, -R18, 1.428606765330187045e-06, R21 ;  /* 0x35bfbe8e12147823 */ /* 0x000fe20000010115 */
[-C--:B------:R-:W-:Y:S01]  /*0fc0*/  FFMA.FTZ R21, R4, R3.reuse, 0.0083824126049876213074 ;  /* 0x3c09566304157423 */ /* 0x080fe20000010003 */
[----:B------:R-:W-:Y:S02]  /*0fd0*/  FSETP.NEU.AND P1, PT, R18, 128, PT ;  /* 0x430000001200780b */ /* 0x000fe40003f2d000 */
[----:B------:R-:W-:Y:S01]  /*0fe0*/  @P5 FSEL R13, R23, -1, P4 ;  /* 0xbf800000170d5808 */ /* 0x000fe20002000000 */
[----:B------:R-:W-:Y:S01]  /*0ff0*/  FFMA.FTZ R25, R20, R3, 0.0083824126049876213074 ;  /* 0x3c09566314197423 */ /* 0x000fe20000010003 */
[----:B------:R-:W-:Y:S01]  /*1000*/  FFMA.FTZ R23, R4, R21, 0.041667830199003219604 ;  /* 0x3d2aabe304177423 */ /* 0x000fe20000010015 */
[----:B------:R-:W-:Y:S01]  /*1010*/  FSEL R22, R19, 127, P6 ;  /* 0x42fe000013167808 */ /* 0x000fe20003000000 */
[C---:B------:R-:W-:Y:S01]  /*1020*/  FFMA.FTZ R24, -R5.reuse, 0.693145751953125, R12 ;  /* 0x3f31720005187823 */ /* 0x040fe2000001010c */
[----:B------:R-:W-:Y:S01]  /*1030*/  FSEL R21, R18, 127, P1 ;  /* 0x42fe000012157808 */ /* 0x000fe20000800000 */
[----:B------:R-:W-:Y:S01]  /*1040*/  FFMA.FTZ R25, R20, R25, 0.041667830199003219604 ;  /* 0x3d2aabe314197423 */ /* 0x000fe20000010019 */
[----:B------:R0:W1:Y:S01]  /*1050*/  MUFU.EX2 R19, R22 ;  /* 0x0000001600137308 */ /* 0x0000620000000800 */
[----:B------:R-:W-:Y:S01]  /*1060*/  FFMA.FTZ R23, R4, R23, 0.16666397452354431152 ;  /* 0x3e2aa9f604177423 */ /* 0x000fe20000010017 */
[----:B------:R-:W-:Y:S01]  /*1070*/  FSETP.GEU.AND P3, PT, R22, -25, PT ;  /* 0xc1c800001600780b */ /* 0x000fe20003f6e000 */
[----:B------:R-:W-:Y:S01]  /*1080*/  FFMA.FTZ R25, R20, R25, 0.16666397452354431152 ;  /* 0x3e2aa9f614197423 */ /* 0x000fe20000010019 */
[----:B------:R-:W-:Y:S01]  /*1090*/  FSETP.GT.AND P5, PT, R22, 128, PT ;  /* 0x430000001600780b */ /* 0x000fe20003fa4000 */
[----:B------:R-:W-:Y:S01]  /*10a0*/  FFMA.FTZ R23, R4, R23, 0.49999994039535522461 ;  /* 0x3efffffe04177423 */ /* 0x000fe20000010017 */
[C---:B------:R-:W-:Y:S01]  /*10b0*/  FSETP.NEU.AND P0, PT, R5.reuse, 128, PT ;  /* 0x430000000500780b */ /* 0x040fe20003f0d000 */
[----:B------:R-:W-:Y:S01]  /*10c0*/  FFMA.FTZ R25, R20, R25, 0.49999994039535522461 ;  /* 0x3efffffe14197423 */ /* 0x000fe20000010019 */
[----:B------:R-:W2:Y:S01]  /*10d0*/  MUFU.EX2 R21, R21 ;  /* 0x0000001500157308 */ /* 0x000ea20000000800 */
[----:B0-----:R-:W-:Y:S01]  /*10e0*/  FFMA.FTZ R22, -R5, 1.428606765330187045e-06, R24 ;  /* 0x35bfbe8e05167823 */ /* 0x001fe20000010118 */
[----:B------:R-:W-:Y:S01]  /*10f0*/  FMUL R23, R4, R23 ;  /* 0x0000001704177220 */ /* 0x000fe20000400000 */
[----:B------:R-:W-:Y:S01]  /*1100*/  FMUL R25, R20, R25 ;  /* 0x0000001914197220 */ /* 0x000fe20000400000 */
[----:B------:R-:W-:Y:S01]  /*1110*/  FSETP.NEU.AND P2, PT, R7, RZ, PT ;  /* 0x000000ff0700720b */ /* 0x000fe20003f4d000 */
[----:B------:R-:W-:Y:S01]  /*1120*/  FFMA.FTZ R3, R22, R3, 0.0083824126049876213074 ;  /* 0x3c09566316037423 */ /* 0x000fe20000010003 */
[----:B------:R-:W-:Y:S01]  /*1130*/  FFMA.FTZ R4, R4, R23, R4 ;  /* 0x0000001704047223 */ /* 0x000fe20000010004 */
[----:B------:R-:W-:Y:S01]  /*1140*/  FFMA.FTZ R24, R20, R25, R20 ;  /* 0x0000001914187223 */ /* 0x000fe20000010014 */
[----:B-1----:R-:W-:Y:S01]  /*1150*/  FADD R20, R19, -1 ;  /* 0xbf80000013147421 */ /* 0x002fe20000000000 */
[----:B------:R-:W-:Y:S01]  /*1160*/  FFMA.FTZ R23, R22, R3, 0.041667830199003219604 ;  /* 0x3d2aabe316177423 */ /* 0x000fe20000010003 */
[----:B------:R-:W-:-:S02]  /*1170*/  FSEL R3, R5, 127, P0 ;  /* 0x42fe000005037808 */ /* 0x000fc40000000000 */
[----:B------:R-:W-:Y:S01]  /*1180*/  FFMA.FTZ R20, R19, R4, R20 ;  /* 0x0000000413147223 */ /* 0x000fe20000010014 */
[----:B------:R-:W-:Y:S01]  /*1190*/  FFMA.FTZ R19, R22, R23, 0.16666397452354431152 ;  /* 0x3e2aa9f616137423 */ /* 0x000fe20000010017 */
[----:B------:R-:W0:Y:S01]  /*11a0*/  LDC.64 R4, c[0x0][0x220] ;  /* 0x00008800ff047b82 */ /* 0x000e220000000a00 */
[C---:B--2---:R-:W-:Y:S01]  /*11b0*/  FADD R26, R21.reuse, -1 ;  /* 0xbf800000151a7421 */ /* 0x044fe20000000000 */
[----:B------:R-:W-:Y:S01]  /*11c0*/  FSEL R18, R18, 127, P1 ;  /* 0x42fe000012127808 */ /* 0x000fe20000800000 */
[----:B------:R-:W-:Y:S01]  /*11d0*/  FFMA.FTZ R19, R22, R19, 0.49999994039535522461 ;  /* 0x3efffffe16137423 */ /* 0x000fe20000010013 */
[----:B------:R-:W-:Y:S01]  /*11e0*/  FSETP.NEU.AND P4, PT, R6, RZ, PT ;  /* 0x000000ff0600720b */ /* 0x000fe20003f8d000 */
[----:B------:R-:W-:Y:S01]  /*11f0*/  FFMA.FTZ R23, R21, R24, R26 ;  /* 0x0000001815177223 */ /* 0x000fe2000001001a */
[----:B------:R-:W-:Y:S01]  /*1200*/  @!P6 FADD R20, R20, R20 ;  /* 0x000000141414e221 */ /* 0x000fe20000000000 */
[----:B------:R-:W1:Y:S01]  /*1210*/  MUFU.EX2 R21, R3 ;  /* 0x0000000300157308 */ /* 0x000e620000000800 */
[----:B------:R-:W-:Y:S01]  /*1220*/  FMUL R19, R22, R19 ;  /* 0x0000001316137220 */ /* 0x000fe20000400000 */
[----:B------:R-:W-:Y:S01]  /*1230*/  @!P1 FADD R23, R23, R23 ;  /* 0x0000001717179221 */ /* 0x000fe20000000000 */
[----:B------:R-:W-:-:S02]  /*1240*/  FSETP.GT.AND P6, PT, R18, 128, PT ;  /* 0x430000001200780b */ /* 0x000fc40003fc4000 */
[----:B------:R-:W-:Y:S01]  /*1250*/  FFMA.FTZ R22, R22, R19, R22 ;  /* 0x0000001316167223 */ /* 0x000fe20000010016 */
[----:B------:R-:W-:Y:S01]  /*1260*/  FSETP.GEU.AND P1, PT, R18, -25, PT ;  /* 0xc1c800001200780b */ /* 0x000fe20003f2e000 */
[----:B------:R-:W-:Y:S01]  /*1270*/  FADD R18, R7, R7 ;  /* 0x0000000707127221 */ /* 0x000fe20000000000 */
[----:B------:R-:W-:Y:S01]  /*1280*/  FSEL R23, R23, +INF , !P6 ;  /* 0x7f80000017177808 */ /* 0x000fe20007000000 */
[----:B------:R-:W-:Y:S01]  /*1290*/  FADD R19, R6, R6 ;  /* 0x0000000606137221 */ /* 0x000fe20000000000 */
[----:B------:R-:W-:Y:S02]  /*12a0*/  FSEL R20, R20, +INF , !P5 ;  /* 0x7f80000014147808 */ /* 0x000fe40006800000 */
[----:B------:R-:W-:Y:S02]  /*12b0*/  @P2 FSEL R18, R23, -1, P1 ;  /* 0xbf80000017122808 */ /* 0x000fe40000800000 */
[----:B------:R-:W-:Y:S01]  /*12c0*/  FSETP.GT.AND P2, PT, R0, RZ, PT ;  /* 0x000000ff0000720b */ /* 0x000fe20003f44000 */
[----:B-1----:R-:W-:Y:S01]  /*12d0*/  FADD R24, R21, -1 ;  /* 0xbf80000015187421 */ /* 0x002fe20000000000 */
[----:B------:R-:W-:-:S02]  /*12e0*/  FSETP.GT.AND P5, PT, R3, 128, PT ;  /* 0x430000000300780b */ /* 0x000fc40003fa4000 */
[----:B------:R-:W-:Y:S01]  /*12f0*/  FSETP.GEU.AND P1, PT, R3, -25, PT ;  /* 0xc1c800000300780b */ /* 0x000fe20003f2e000 */
[----:B------:R-:W-:Y:S01]  /*1300*/  FFMA.FTZ R21, R21, R22, R24 ;  /* 0x0000001615157223 */ /* 0x000fe20000010018 */
[----:B------:R-:W-:Y:S01]  /*1310*/  @P4 FSEL R19, R20, -1, P3 ;  /* 0xbf80000014134808 */ /* 0x000fe20001800000 */
[----:B0-----:R-:W-:Y:S01]  /*1320*/  IMAD.WIDE R2, R2, 0x4, R4 ;  /* 0x0000000402027825 */ /* 0x001fe200078e0204 */
[----:B------:R-:W-:-:S03]  /*1330*/  FSEL R4, R0, R17, P2 ;  /* 0x0000001100047208 */ /* 0x000fc60001000000 */
[----:B------:R-:W-:Y:S01]  /*1340*/  @!P0 FADD R21, R21, R21 ;  /* 0x0000001515158221 */ /* 0x000fe20000000000 */
[----:B------:R-:W-:Y:S02]  /*1350*/  FSETP.NEU.AND P0, PT, R12, RZ, PT ;  /* 0x000000ff0c00720b */ /* 0x000fe40003f0d000 */
[----:B------:R-:W-:Y:S02]  /*1360*/  FSETP.GT.AND P3, PT, R9, RZ, PT ;  /* 0x000000ff0900720b */ /* 0x000fe40003f64000 */
[----:B------:R-:W-:Y:S02]  /*1370*/  FSEL R21, R21, +INF , !P5 ;  /* 0x7f80000015157808 */ /* 0x000fe40006800000 */
[----:B------:R-:W-:Y:S02]  /*1380*/  FSETP.GT.AND P2, PT, R10, RZ, PT ;  /* 0x000000ff0a00720b */ /* 0x000fe40003f44000 */
[----:B------:R-:W-:Y:S02]  /*1390*/  FSEL R9, R9, R16, P3 ;  /* 0x0000001009097208 */ /* 0x000fe40001800000 */
[----:B------:R-:W-:-:S02]  /*13a0*/  FSEL R21, R21, -1, P1 ;  /* 0xbf80000015157808 */ /* 0x000fc40000800000 */
[----:B------:R-:W-:Y:S01]  /*13b0*/  FSEL R5, R10, R13, P2 ;  /* 0x0000000d0a057208 */ /* 0x000fe20001000000 */
[----:B------:R-:W-:Y:S01]  /*13c0*/  @!P0 FADD R21, R12, R12 ;  /* 0x0000000c0c158221 */ /* 0x000fe20000000000 */
[----:B------:R-:W-:Y:S02]  /*13d0*/  FSETP.GT.AND P3, PT, R11, RZ, PT ;  /* 0x000000ff0b00720b */ /* 0x000fe40003f64000 */
[----:B------:R-:W-:Y:S02]  /*13e0*/  FSETP.GT.AND P2, PT, R7, RZ, PT ;  /* 0x000000ff0700720b */ /* 0x000fe40003f44000 */
[----:B------:R-:W-:Y:S02]  /*13f0*/  FSETP.GT.AND P4, PT, R8, RZ, PT ;  /* 0x000000ff0800720b */ /* 0x000fe40003f84000 */
[----:B------:R-:W-:Y:S02]  /*1400*/  FSETP.GT.AND P1, PT, R6, RZ, PT ;  /* 0x000000ff0600720b */ /* 0x000fe40003f24000 */
[----:B------:R-:W-:-:S02]  /*1410*/  FSETP.GT.AND P0, PT, R12, RZ, PT ;  /* 0x000000ff0c00720b */ /* 0x000fc40003f04000 */
[----:B------:R-:W-:Y:S02]  /*1420*/  FSEL R10, R11, R14, P3 ;  /* 0x0000000e0b0a7208 */ /* 0x000fe40001800000 */
[----:B------:R-:W-:Y:S02]  /*1430*/  FSEL R11, R7, R18, P2 ;  /* 0x00000012070b7208 */ /* 0x000fe40001000000 */
[----:B------:R-:W-:Y:S02]  /*1440*/  FSEL R8, R8, R15, P4 ;  /* 0x0000000f08087208 */ /* 0x000fe40002000000 */
[----:B------:R-:W-:Y:S02]  /*1450*/  FSEL R6, R6, R19, P1 ;  /* 0x0000001306067208 */ /* 0x000fe40000800000 */
[----:B------:R-:W-:Y:S01]  /*1460*/  FSEL R7, R12, R21, P0 ;  /* 0x000000150c077208 */ /* 0x000fe20000000000 */
[----:B------:R-:W-:Y:S04]  /*1470*/  STG.E.128 desc[UR4][R2.64], R8 ;  /* 0x0000000802007986 */ /* 0x000fe8000c101d04 */
[----:B------:R-:W-:Y:S01]  /*1480*/  STG.E.128 desc[UR4][R2.64+0x800], R4 ;  /* 0x0008000402007986 */ /* 0x000fe2000c101d04 */
[----:B------:R-:W-:Y:S05]  /*1490*/  EXIT ;  /* 0x000000000000794d */ /* 0x000fea0003800000 */
.L_x_0:
[----:B------:R-:W-:-:S00]  /*14a0*/  BRA `(.L_x_0) ;  /* 0xfffffffc00fc7947 */ /* 0x000fc0000383ffff */
[----:B------:R-:W-:-:S00]  /*14b0*/  NOP ;  /* 0x0000000000007918 */ /* 0x000fc00000000000 */
        /* <DEDUP_REMOVED lines=12> */
.L_x_1:


//--------------------- .nv.global.init           --------------------------
	.section	.nv.global.init,"aw",@progbits
.nv.global.init:
	.type		_$_str,@object
	.size		_$_str,(.L_0 - _$_str)
_$_str:
        /*0000*/ 	.byte	0x5f, 0x5f, 0x43, 0x55, 0x44, 0x41, 0x5f, 0x46, 0x54, 0x5a, 0x00
.L_0:


//--------------------- .nv.constant0.triton_poi_fused__unsafe_index_elu_29 --------------------------
	.section	.nv.constant0.triton_poi_fused__unsafe_index_elu_29,"a",@progbits
	.sectionflags	@""
	.align	4
.nv.constant0.triton_poi_fused__unsafe_index_elu_29:
	.zero		556
